//
// Generated by NVIDIA NVVM Compiler
//
// Compiler Build ID: CL-36424714
// Cuda compilation tools, release 13.0, V13.0.88
// Based on NVVM 20.0.0
//

.version 9.0
.target sm_100
.address_size 64

	// .globl	_Z12computeRangePKijPi
.global .align 4 .u32 MAX_KEY;
.global .align 4 .u32 MIN_KEY;
.global .align 4 .u32 SORT_KEY;
.extern .shared .align 16 .b8 rangeBuffer[];

.visible .entry _Z12computeRangePKijPi(
	.param .u64 .ptr .align 1 _Z12computeRangePKijPi_param_0,
	.param .u32 _Z12computeRangePKijPi_param_1,
	.param .u64 .ptr .align 1 _Z12computeRangePKijPi_param_2
)
{
	.reg .pred 	%p<12>;
	.reg .b32 	%r<52>;
	.reg .b64 	%rd<3>;

	ld.param.u32 	%r21, [_Z12computeRangePKijPi_param_1];
	ld.param.u64 	%rd1, [_Z12computeRangePKijPi_param_2];
	ld.global.u32 	%r49, [MAX_KEY];
	ld.global.u32 	%r48, [MIN_KEY];
	mov.u32 	%r3, %tid.x;
	setp.ge.u32 	%p1, %r3, %r21;
	@%p1 bra 	$L__BB0_3;
	ld.global.u32 	%r4, [SORT_KEY];
	mov.u32 	%r5, %ntid.x;
	mov.u32 	%r45, %r3;
$L__BB0_2:
	min.s32 	%r49, %r49, %r4;
	max.s32 	%r48, %r48, %r4;
	add.s32 	%r45, %r45, %r5;
	setp.lt.u32 	%p2, %r45, %r21;
	@%p2 bra 	$L__BB0_2;
$L__BB0_3:
	shl.b32 	%r22, %r3, 2;
	mov.u32 	%r23, rangeBuffer;
	add.s32 	%r14, %r23, %r22;
	st.shared.u32 	[%r14], %r49;
	bar.sync 	0;
	mov.u32 	%r15, %ntid.x;
	setp.lt.u32 	%p3, %r15, 2;
	@%p3 bra 	$L__BB0_9;
	mov.b32 	%r50, 1;
$L__BB0_5:
	add.s32 	%r25, %r50, %r3;
	setp.ge.u32 	%p4, %r25, %r15;
	@%p4 bra 	$L__BB0_8;
	shl.b32 	%r26, %r50, 1;
	add.s32 	%r27, %r26, -1;
	and.b32  	%r28, %r27, %r3;
	setp.ne.s32 	%p5, %r28, 0;
	@%p5 bra 	$L__BB0_8;
	ld.shared.u32 	%r29, [%r14];
	shl.b32 	%r30, %r50, 2;
	add.s32 	%r31, %r14, %r30;
	ld.shared.u32 	%r32, [%r31];
	min.s32 	%r33, %r29, %r32;
	st.shared.u32 	[%r14], %r33;
$L__BB0_8:
	bar.sync 	0;
	shl.b32 	%r50, %r50, 1;
	setp.lt.u32 	%p6, %r50, %r15;
	@%p6 bra 	$L__BB0_5;
$L__BB0_9:
	setp.lt.u32 	%p7, %r15, 2;
	ld.shared.u32 	%r18, [rangeBuffer];
	st.shared.u32 	[%r14], %r48;
	bar.sync 	0;
	@%p7 bra 	$L__BB0_15;
	mov.b32 	%r51, 1;
$L__BB0_11:
	add.s32 	%r35, %r51, %r3;
	setp.ge.u32 	%p8, %r35, %r15;
	@%p8 bra 	$L__BB0_14;
	shl.b32 	%r36, %r51, 1;
	add.s32 	%r37, %r36, -1;
	and.b32  	%r38, %r37, %r3;
	setp.ne.s32 	%p9, %r38, 0;
	@%p9 bra 	$L__BB0_14;
	ld.shared.u32 	%r39, [%r14];
	shl.b32 	%r40, %r51, 2;
	add.s32 	%r41, %r14, %r40;
	ld.shared.u32 	%r42, [%r41];
	max.s32 	%r43, %r39, %r42;
	st.shared.u32 	[%r14], %r43;
$L__BB0_14:
	bar.sync 	0;
	shl.b32 	%r51, %r51, 1;
	setp.lt.u32 	%p10, %r51, %r15;
	@%p10 bra 	$L__BB0_11;
$L__BB0_15:
	setp.ne.s32 	%p11, %r3, 0;
	@%p11 bra 	$L__BB0_17;
	cvta.to.global.u64 	%rd2, %rd1;
	ld.shared.u32 	%r44, [rangeBuffer];
	st.global.u32 	[%rd2], %r18;
	st.global.u32 	[%rd2+4], %r44;
$L__BB0_17:
	ret;

}


// ===== COMPILED SASS (sm_100) =====

	.target	sm_100

	.elftype	@"ET_EXEC"


//--------------------- .note.nv.tkinfo           --------------------------
	.section	.note.nv.tkinfo,"",@"SHT_NOTE"
	.sectionflags	@"SHF_NOTE_NV_TKINFO"
	.tkinfo
        /*0018*/ 	.word	0x00000002
        /*0030*/ 	.string	""
        /*0030*/ 	.string	"ptxas"
        /*0030*/ 	.string	"Cuda compilation tools, release 13.0, V13.0.88"
        /*0030*/ 	.string	"Build cuda_13.0.r13.0/compiler.36424714_0"
        /*0030*/ 	.string	"-arch sm_100 -m 64 "



//--------------------- .note.nv.cuinfo           --------------------------
	.section	.note.nv.cuinfo,"",@"SHT_NOTE"
	.sectionflags	@"SHF_NOTE_NV_CUINFO"
        /*0018*/ 	.short	0x0002
        /*001a*/ 	.short	0x0064
        /*001c*/ 	.short	0x0082
	.zero		2


//--------------------- .nv.info                  --------------------------
	.section	.nv.info,"",@"SHT_CUDA_INFO"
	.align	4


	//----- nvinfo : EIATTR_REGCOUNT
	.align		4
        /*0000*/ 	.byte	0x04, 0x2f
        /*0002*/ 	.short	(.L_4 - .L_3)
	.align		4
.L_3:
        /*0004*/ 	.word	index@(_Z12computeRangePKijPi)
        /*0008*/ 	.word	0x0000000c


	//----- nvinfo : EIATTR_FRAME_SIZE
	.align		4
.L_4:
        /*000c*/ 	.byte	0x04, 0x11
        /*000e*/ 	.short	(.L_6 - .L_5)
	.align		4
.L_5:
        /*0010*/ 	.word	index@(_Z12computeRangePKijPi)
        /*0014*/ 	.word	0x00000000


	//----- nvinfo : EIATTR_MIN_STACK_SIZE
	.align		4
.L_6:
        /*0018*/ 	.byte	0x04, 0x12
        /*001a*/ 	.short	(.L_8 - .L_7)
	.align		4
.L_7:
        /*001c*/ 	.word	index@(_Z12computeRangePKijPi)
        /*0020*/ 	.word	0x00000000
.L_8:


//--------------------- .nv.compat                --------------------------
	.section	.nv.compat,"",@"SHT_CUDA_COMPAT_INFO"
	.align	4
        /*0000*/ 	.byte	0x02, 0x09, 0x00, 0x00, 0x02, 0x02, 0x01, 0x00, 0x02, 0x05, 0x05, 0x00, 0x03, 0x07, 0x01, 0x01
        /*0010*/ 	.byte	0x02, 0x03, 0x00, 0x00, 0x02, 0x06, 0x01, 0x00, 0x04, 0x0b, 0x08, 0x00, 0x09, 0x00, 0x00, 0x00
        /*0020*/ 	.byte	0x00, 0x00, 0x00, 0x00


//--------------------- .nv.info._Z12computeRangePKijPi --------------------------
	.section	.nv.info._Z12computeRangePKijPi,"",@"SHT_CUDA_INFO"
	.sectionflags	@""
	.align	4


	//----- nvinfo : EIATTR_CUDA_API_VERSION
	.align		4
        /*0000*/ 	.byte	0x04, 0x37
        /*0002*/ 	.short	(.L_10 - .L_9)
.L_9:
        /*0004*/ 	.word	0x00000082


	//----- nvinfo : EIATTR_KPARAM_INFO
	.align		4
.L_10:
        /*0008*/ 	.byte	0x04, 0x17
        /*000a*/ 	.short	(.L_12 - .L_11)
.L_11:
        /*000c*/ 	.word	0x00000000
        /*0010*/ 	.short	0x0002
        /*0012*/ 	.short	0x0010
        /*0014*/ 	.byte	0x00, 0xf5, 0x21, 0x00


	//----- nvinfo : EIATTR_KPARAM_INFO
	.align		4
.L_12:
        /*0018*/ 	.byte	0x04, 0x17
        /*001a*/ 	.short	(.L_14 - .L_13)
.L_13:
        /*001c*/ 	.word	0x00000000
        /*0020*/ 	.short	0x0001
        /*0022*/ 	.short	0x0008
        /*0024*/ 	.byte	0x00, 0xf0, 0x11, 0x00


	//----- nvinfo : EIATTR_KPARAM_INFO
	.align		4
.L_14:
        /*0028*/ 	.byte	0x04, 0x17
        /*002a*/ 	.short	(.L_16 - .L_15)
.L_15:
        /*002c*/ 	.word	0x00000000
        /*0030*/ 	.short	0x0000
        /*0032*/ 	.short	0x0000
        /*0034*/ 	.byte	0x00, 0xf5, 0x21, 0x00


	//----- nvinfo : EIATTR_SPARSE_MMA_MASK
	.align		4
.L_16:
        /*0038*/ 	.byte	0x03, 0x50
        /*003a*/ 	.short	0x0000


	//----- nvinfo : EIATTR_MAXREG_COUNT
	.align		4
        /*003c*/ 	.byte	0x03, 0x1b
        /*003e*/ 	.short	0x00ff


	//----- nvinfo : EIATTR_NUM_BARRIERS
	.align		4
        /*0040*/ 	.byte	0x02, 0x4c
        /*0042*/ 	.byte	0x01
	.zero		1


	//----- nvinfo : EIATTR_MERCURY_ISA_VERSION
	.align		4
        /*0044*/ 	.byte	0x03, 0x5f
        /*0046*/ 	.short	0x0101


	//----- nvinfo : EIATTR_VRC_CTA_INIT_COUNT
	.align		4
        /*0048*/ 	.byte	0x02, 0x4a
	.zero		1
	.zero		1


	//----- nvinfo : EIATTR_EXIT_INSTR_OFFSETS
	.align		4
        /*004c*/ 	.byte	0x04, 0x1c
        /*004e*/ 	.short	(.L_18 - .L_17)


	//   ....[0]....
.L_17:
        /*0050*/ 	.word	0x00000430


	//   ....[1]....
        /*0054*/ 	.word	0x000004b0


	//----- nvinfo : EIATTR_CRS_STACK_SIZE
	.align		4
.L_18:
        /*0058*/ 	.byte	0x04, 0x1e
        /*005a*/ 	.short	(.L_20 - .L_19)
.L_19:
        /*005c*/ 	.word	0x00000000


	//----- nvinfo : EIATTR_CBANK_PARAM_SIZE
	.align		4
.L_20:
        /*0060*/ 	.byte	0x03, 0x19
        /*0062*/ 	.short	0x0018


	//----- nvinfo : EIATTR_PARAM_CBANK
	.align		4
        /*0064*/ 	.byte	0x04, 0x0a
        /*0066*/ 	.short	(.L_22 - .L_21)
	.align		4
.L_21:
        /*0068*/ 	.word	index@(.nv.constant0._Z12computeRangePKijPi)
        /*006c*/ 	.short	0x0380
        /*006e*/ 	.short	0x0018


	//----- nvinfo : EIATTR_SW_WAR
	.align		4
.L_22:
        /*0070*/ 	.byte	0x04, 0x36
        /*0072*/ 	.short	(.L_24 - .L_23)
.L_23:
        /*0074*/ 	.word	0x00000008
.L_24:


//--------------------- .nv.callgraph             --------------------------
	.section	.nv.callgraph,"",@"SHT_CUDA_CALLGRAPH"
	.align	4
	.sectionentsize	8
	.align		4
        /*0000*/ 	.word	0x00000000
	.align		4
        /*0004*/ 	.word	0xffffffff
	.align		4
        /*0008*/ 	.word	0x00000000
	.align		4
        /*000c*/ 	.word	0xfffffffe
	.align		4
        /*0010*/ 	.word	0x00000000
	.align		4
        /*0014*/ 	.word	0xfffffffd
	.align		4
        /*0018*/ 	.word	0x00000000
	.align		4
        /*001c*/ 	.word	0xfffffffc


//--------------------- .nv.constant4             --------------------------
	.section	.nv.constant4,"a",@progbits
	.align	8
	.align		8
.nv.constant4:
        /*0000*/ 	.dword	MAX_KEY
	.align		8
        /*0008*/ 	.dword	MIN_KEY
	.align		8
        /*0010*/ 	.dword	SORT_KEY


//--------------------- .text._Z12computeRangePKijPi --------------------------
	.section	.text._Z12computeRangePKijPi,"ax",@progbits
	.align	128
        .global         _Z12computeRangePKijPi
        .type           _Z12computeRangePKijPi,@function
        .size           _Z12computeRangePKijPi,(.L_x_8 - _Z12computeRangePKijPi)
        .other          _Z12computeRangePKijPi,@"STO_CUDA_ENTRY STV_DEFAULT"
_Z12computeRangePKijPi:
.text._Z12computeRangePKijPi:
[----:B------:R-:W-:Y:S08]  /*0000*/  LDC R1, c[0x0][0x37c] ;  /* 0x0000df00ff017b82 */ /* 0x000ff00000000800 */
[----:B------:R-:W0:Y:S01]  /*0010*/  LDC.64 R2, c[0x4][RZ] ;  /* 0x01000000ff027b82 */ /* 0x000e220000000a00 */
[----:B------:R-:W0:Y:S07]  /*0020*/  LDCU.64 UR6, c[0x0][0x358] ;  /* 0x00006b00ff0677ac */ /* 0x000e2e0008000a00 */
[----:B------:R-:W1:Y:S01]  /*0030*/  LDC.64 R4, c[0x4][0x8] ;  /* 0x01000200ff047b82 */ /* 0x000e620000000a00 */
[----:B------:R-:W2:Y:S01]  /*0040*/  S2R R9, SR_TID.X ;  /* 0x0000000000097919 */ /* 0x000ea20000002100 */
[----:B------:R-:W2:Y:S01]  /*0050*/  LDCU UR4, c[0x0][0x388] ;  /* 0x00007100ff0477ac */ /* 0x000ea20008000800 */
[----:B0-----:R0:W5:Y:S04]  /*0060*/  LDG.E R0, desc[UR6][R2.64] ;  /* 0x0000000602007981 */ /* 0x001168000c1e1900 */
[----:B-1----:R0:W5:Y:S01]  /*0070*/  LDG.E R4, desc[UR6][R4.64] ;  /* 0x0000000604047981 */ /* 0x002162000c1e1900 */
[----:B------:R-:W-:Y:S01]  /*0080*/  BSSY.RECONVERGENT B0, `(.L_x_0) ;  /* 0x000000c000007945 */ /* 0x000fe20003800200 */
[----:B--2---:R-:W-:-:S13]  /*0090*/  ISETP.GE.U32.AND P0, PT, R9, UR4, PT ;  /* 0x0000000409007c0c */ /* 0x004fda000bf06070 */
[----:B0-----:R-:W-:Y:S05]  /*00a0*/  @P0 BRA `(.L_x_1) ;  /* 0x0000000000240947 */ /* 0x001fea0003800000 */
[----:B------:R-:W0:Y:S02]  /*00b0*/  LDC.64 R2, c[0x4][0x10] ;  /* 0x01000400ff027b82 */ /* 0x000e240000000a00 */
[----:B0-----:R0:W5:Y:S06]  /*00c0*/  LDG.E R3, desc[UR6][R2.64] ;  /* 0x0000000602037981 */ /* 0x00116c000c1e1900 */
[----:B------:R-:W1:Y:S01]  /*00d0*/  LDC R6, c[0x0][0x360] ;  /* 0x0000d800ff067b82 */ /* 0x000e620000000800 */
[----:B------:R-:W-:-:S07]  /*00e0*/  IMAD.MOV.U32 R5, RZ, RZ, R9 ;  /* 0x000000ffff057224 */ /* 0x000fce00078e0009 */
.L_x_2:
[----:B-1----:R-:W-:Y:S01]  /*00f0*/  IMAD.IADD R5, R6, 0x1, R5 ;  /* 0x0000000106057824 */ /* 0x002fe200078e0205 */
[C---:B-----5:R-:W-:Y:S02]  /*0100*/  VIMNMX R0, PT, PT, R3.reuse, R0, PT ;  /* 0x0000000003007248 */ /* 0x060fe40003fe0100 */
[----:B------:R-:W-:Y:S02]  /*0110*/  VIMNMX R4, PT, PT, R3, R4, !PT ;  /* 0x0000000403047248 */ /* 0x000fe40007fe0100 */
[----:B------:R-:W-:-:S13]  /*0120*/  ISETP.GE.U32.AND P0, PT, R5, UR4, PT ;  /* 0x0000000405007c0c */ /* 0x000fda000bf06070 */
[----:B------:R-:W-:Y:S05]  /*0130*/  @!P0 BRA `(.L_x_2) ;  /* 0xfffffffc00ec8947 */ /* 0x000fea000383ffff */
.L_x_1:
[----:B------:R-:W-:Y:S05]  /*0140*/  BSYNC.RECONVERGENT B0 ;  /* 0x0000000000007941 */ /* 0x000fea0003800200 */
.L_x_0:
[----:B------:R-:W1:Y:S01]  /*0150*/  S2UR UR5, SR_CgaCtaId ;  /* 0x00000000000579c3 */ /* 0x000e620000008800 */
[----:B------:R-:W-:Y:S01]  /*0160*/  UMOV UR4, 0x400 ;  /* 0x0000040000047882 */ /* 0x000fe20000000000 */
[----:B------:R-:W2:Y:S02]  /*0170*/  LDCU UR8, c[0x0][0x360] ;  /* 0x00006c00ff0877ac */ /* 0x000ea40008000800 */
[----:B--2---:R-:W-:Y:S02]  /*0180*/  UISETP.GE.U32.AND UP0, UPT, UR8, 0x2, UPT ;  /* 0x000000020800788c */ /* 0x004fe4000bf06070 */
[----:B-1----:R-:W-:-:S06]  /*0190*/  ULEA UR4, UR5, UR4, 0x18 ;  /* 0x0000000405047291 */ /* 0x002fcc000f8ec0ff */
[----:B------:R-:W-:-:S05]  /*01a0*/  LEA R3, R9, UR4, 0x2 ;  /* 0x0000000409037c11 */ /* 0x000fca000f8e10ff */
[----:B-----5:R1:W-:Y:S01]  /*01b0*/  STS [R3], R0 ;  /* 0x0000000003007388 */ /* 0x0203e20000000800 */
[----:B------:R-:W-:Y:S06]  /*01c0*/  BAR.SYNC.DEFER_BLOCKING 0x0 ;  /* 0x0000000000007b1d */ /* 0x000fec0000010000 */
[----:B------:R-:W-:Y:S05]  /*01d0*/  BRA.U !UP0, `(.L_x_3) ;  /* 0x0000000108387547 */ /* 0x000fea000b800000 */
[----:B-1----:R-:W-:-:S07]  /*01e0*/  IMAD.MOV.U32 R0, RZ, RZ, 0x1 ;  /* 0x00000001ff007424 */ /* 0x002fce00078e00ff */
.L_x_4:
[----:B0-----:R-:W-:Y:S01]  /*01f0*/  LEA R2, R0, 0xffffffff, 0x1 ;  /* 0xffffffff00027811 */ /* 0x001fe200078e08ff */
[----:B------:R-:W-:-:S03]  /*0200*/  IMAD.IADD R5, R9, 0x1, R0 ;  /* 0x0000000109057824 */ /* 0x000fc600078e0200 */
[----:B------:R-:W-:-:S04]  /*0210*/  LOP3.LUT P0, RZ, R2, R9, RZ, 0xc0, !PT ;  /* 0x0000000902ff7212 */ /* 0x000fc8000780c0ff */
[----:B------:R-:W-:-:S13]  /*0220*/  ISETP.GE.U32.OR P0, PT, R5, UR8, P0 ;  /* 0x0000000805007c0c */ /* 0x000fda0008706470 */
[C---:B------:R-:W-:Y:S01]  /*0230*/  @!P0 IMAD R5, R0.reuse, 0x4, R3 ;  /* 0x0000000400058824 */ /* 0x040fe200078e0203 */
[----:B------:R-:W-:Y:S01]  /*0240*/  @!P0 LDS R2, [R3] ;  /* 0x0000000003028984 */ /* 0x000fe20000000800 */
[----:B------:R-:W-:-:S04]  /*0250*/  IMAD.SHL.U32 R0, R0, 0x2, RZ ;  /* 0x0000000200007824 */ /* 0x000fc800078e00ff */
[----:B------:R-:W0:Y:S02]  /*0260*/  @!P0 LDS R5, [R5] ;  /* 0x0000000005058984 */ /* 0x000e240000000800 */
[----:B0-----:R-:W-:-:S05]  /*0270*/  @!P0 VIMNMX R2, PT, PT, R2, R5, PT ;  /* 0x0000000502028248 */ /* 0x001fca0003fe0100 */
[----:B------:R2:W-:Y:S01]  /*0280*/  @!P0 STS [R3], R2 ;  /* 0x0000000203008388 */ /* 0x0005e20000000800 */
[----:B------:R-:W-:Y:S01]  /*0290*/  BAR.SYNC.DEFER_BLOCKING 0x0 ;  /* 0x0000000000007b1d */ /* 0x000fe20000010000 */
[----:B------:R-:W-:-:S13]  /*02a0*/  ISETP.GE.U32.AND P0, PT, R0, UR8, PT ;  /* 0x0000000800007c0c */ /* 0x000fda000bf06070 */
[----:B--2---:R-:W-:Y:S05]  /*02b0*/  @!P0 BRA `(.L_x_4) ;  /* 0xfffffffc00cc8947 */ /* 0x004fea000383ffff */
.L_x_3:
[----:B------:R-:W2:Y:S01]  /*02c0*/  S2UR UR5, SR_CgaCtaId ;  /* 0x00000000000579c3 */ /* 0x000ea20000008800 */
[----:B------:R-:W-:Y:S01]  /*02d0*/  UMOV UR4, 0x400 ;  /* 0x0000040000047882 */ /* 0x000fe20000000000 */
[----:B------:R-:W-:Y:S01]  /*02e0*/  UISETP.GE.U32.AND UP0, UPT, UR8, 0x2, UPT ;  /* 0x000000020800788c */ /* 0x000fe2000bf06070 */
[----:B------:R-:W-:Y:S01]  /*02f0*/  ISETP.NE.AND P1, PT, R9, RZ, PT ;  /* 0x000000ff0900720c */ /* 0x000fe20003f25270 */
[----:B--2---:R-:W-:-:S09]  /*0300*/  ULEA UR4, UR5, UR4, 0x18 ;  /* 0x0000000405047291 */ /* 0x004fd2000f8ec0ff */
[----:B------:R-:W2:Y:S04]  /*0310*/  LDS R5, [UR4] ;  /* 0x00000004ff057984 */ /* 0x000ea80008000800 */
[----:B------:R3:W-:Y:S01]  /*0320*/  STS [R3], R4 ;  /* 0x0000000403007388 */ /* 0x0007e20000000800 */
[----:B------:R-:W-:Y:S06]  /*0330*/  BAR.SYNC.DEFER_BLOCKING 0x0 ;  /* 0x0000000000007b1d */ /* 0x000fec0000010000 */
[----:B------:R-:W-:Y:S05]  /*0340*/  BRA.U !UP0, `(.L_x_5) ;  /* 0x0000000108387547 */ /* 0x000fea000b800000 */
[----:B-1----:R-:W-:-:S07]  /*0350*/  IMAD.MOV.U32 R0, RZ, RZ, 0x1 ;  /* 0x00000001ff007424 */ /* 0x002fce00078e00ff */
.L_x_6:
[----:B0-----:R-:W-:Y:S01]  /*0360*/  LEA R2, R0, 0xffffffff, 0x1 ;  /* 0xffffffff00027811 */ /* 0x001fe200078e08ff */
[----:B---3--:R-:W-:-:S03]  /*0370*/  IMAD.IADD R4, R9, 0x1, R0 ;  /* 0x0000000109047824 */ /* 0x008fc600078e0200 */
[----:B------:R-:W-:-:S04]  /*0380*/  LOP3.LUT P0, RZ, R2, R9, RZ, 0xc0, !PT ;  /* 0x0000000902ff7212 */ /* 0x000fc8000780c0ff */
[----:B------:R-:W-:-:S13]  /*0390*/  ISETP.GE.U32.OR P0, PT, R4, UR8, P0 ;  /* 0x0000000804007c0c */ /* 0x000fda0008706470 */
[C---:B------:R-:W-:Y:S01]  /*03a0*/  @!P0 IMAD R4, R0.reuse, 0x4, R3 ;  /* 0x0000000400048824 */ /* 0x040fe200078e0203 */
[----:B------:R-:W-:Y:S01]  /*03b0*/  @!P0 LDS R2, [R3] ;  /* 0x0000000003028984 */ /* 0x000fe20000000800 */
[----:B------:R-:W-:-:S03]  /*03c0*/  IMAD.SHL.U32 R0, R0, 0x2, RZ ;  /* 0x0000000200007824 */ /* 0x000fc600078e00ff */
[----:B------:R-:W0:Y:S02]  /*03d0*/  @!P0 LDS R7, [R4] ;  /* 0x0000000004078984 */ /* 0x000e240000000800 */
[----:B0-----:R-:W-:-:S05]  /*03e0*/  @!P0 VIMNMX R2, PT, PT, R2, R7, !PT ;  /* 0x0000000702028248 */ /* 0x001fca0007fe0100 */
[----:B------:R4:W-:Y:S01]  /*03f0*/  @!P0 STS [R3], R2 ;  /* 0x0000000203008388 */ /* 0x0009e20000000800 */
[----:B------:R-:W-:Y:S01]  /*0400*/  BAR.SYNC.DEFER_BLOCKING 0x0 ;  /* 0x0000000000007b1d */ /* 0x000fe20000010000 */
[----:B------:R-:W-:-:S13]  /*0410*/  ISETP.GE.U32.AND P0, PT, R0, UR8, PT ;  /* 0x0000000800007c0c */ /* 0x000fda000bf06070 */
[----:B----4-:R-:W-:Y:S05]  /*0420*/  @!P0 BRA `(.L_x_6) ;  /* 0xfffffffc00cc8947 */ /* 0x010fea000383ffff */
.L_x_5:
[----:B------:R-:W-:Y:S05]  /*0430*/  @P1 EXIT ;  /* 0x000000000000194d */ /* 0x000fea0003800000 */
[----:B------:R-:W4:Y:S01]  /*0440*/  S2UR UR5, SR_CgaCtaId ;  /* 0x00000000000579c3 */ /* 0x000f220000008800 */
[----:B------:R-:W-:-:S07]  /*0450*/  UMOV UR4, 0x400 ;  /* 0x0000040000047882 */ /* 0x000fce0000000000 */
[----:B01-3--:R-:W2:Y:S01]  /*0460*/  LDC.64 R2, c[0x0][0x390] ;  /* 0x0000e400ff027b82 */ /* 0x00bea20000000a00 */
[----:B----4-:R-:W-:Y:S01]  /*0470*/  ULEA UR4, UR5, UR4, 0x18 ;  /* 0x0000000405047291 */ /* 0x010fe2000f8ec0ff */
[----:B--2---:R-:W-:Y:S08]  /*0480*/  STG.E desc[UR6][R2.64], R5 ;  /* 0x0000000502007986 */ /* 0x004ff0000c101906 */
[----:B------:R-:W0:Y:S04]  /*0490*/  LDS R7, [UR4] ;  /* 0x00000004ff077984 */ /* 0x000e280008000800 */
[----:B0-----:R-:W-:Y:S01]  /*04a0*/  STG.E desc[UR6][R2.64+0x4], R7 ;  /* 0x0000040702007986 */ /* 0x001fe2000c101906 */
[----:B------:R-:W-:Y:S05]  /*04b0*/  EXIT ;  /* 0x000000000000794d */ /* 0x000fea0003800000 */
.L_x_7:
[----:B------:R-:W-:-:S00]  /*04c0*/  BRA `(.L_x_7) ;  /* 0xfffffffc00fc7947 */ /* 0x000fc0000383ffff */
[----:B------:R-:W-:-:S00]  /*04d0*/  NOP ;  /* 0x0000000000007918 */ /* 0x000fc00000000000 */
        /* <DEDUP_REMOVED lines=10> */
.L_x_8:


//--------------------- .nv.shared._Z12computeRangePKijPi --------------------------
	.section	.nv.shared._Z12computeRangePKijPi,"aw",@nobits
	.sectionflags	@""
	.align	16
	.zero		1024


//--------------------- .nv.shared.reserved.0     --------------------------
	.section	.nv.shared.reserved.0,"aw",@nobits
	.weak		__nv_reservedSMEM_offset_0_alias
	.size		__nv_reservedSMEM_offset_0_alias, 0, 64
	.other		__nv_reservedSMEM_offset_0_alias,@"STO_CUDA_RESERVED_SHARED STV_DEFAULT"
__nv_reservedSMEM_offset_0_alias:
	.zero		0
	.zero		64


//--------------------- .nv.global                --------------------------
	.section	.nv.global,"aw",@nobits
	.align	4
.nv.global:
	.type		SORT_KEY,@object
	.size		SORT_KEY,(MAX_KEY - SORT_KEY)
SORT_KEY:
	.zero		4
	.type		MAX_KEY,@object
	.size		MAX_KEY,(MIN_KEY - MAX_KEY)
MAX_KEY:
	.zero		4
	.type		MIN_KEY,@object
	.size		MIN_KEY,(.L_1 - MIN_KEY)
MIN_KEY:
	.zero		4
.L_1:


//--------------------- .nv.constant0._Z12computeRangePKijPi --------------------------
	.section	.nv.constant0._Z12computeRangePKijPi,"a",@progbits
	.sectionflags	@""
	.align	4
.nv.constant0._Z12computeRangePKijPi:
	.zero		920


//--------------------- SYMBOLS --------------------------

	.type		.nv.reservedSmem.offset0,@object
	.size		.nv.reservedSmem.offset0,0x4
	.type		.nv.reservedSmem.cap,@object
	.size		.nv.reservedSmem.cap,0x4
